//
// Generated by NVIDIA NVVM Compiler
//
// Compiler Build ID: CL-36424714
// Cuda compilation tools, release 13.0, V13.0.88
// Based on NVVM 20.0.0
//

.version 9.0
.target sm_100
.address_size 64

	// .globl	_Z4copyPcS_ii

.visible .entry _Z4copyPcS_ii(
	.param .u64 .ptr .align 1 _Z4copyPcS_ii_param_0,
	.param .u64 .ptr .align 1 _Z4copyPcS_ii_param_1,
	.param .u32 _Z4copyPcS_ii_param_2,
	.param .u32 _Z4copyPcS_ii_param_3
)
{
	.reg .pred 	%p<10>;
	.reg .b16 	%rs<19>;
	.reg .b32 	%r<35>;
	.reg .b64 	%rd<43>;

	ld.param.u64 	%rd3, [_Z4copyPcS_ii_param_0];
	ld.param.u64 	%rd4, [_Z4copyPcS_ii_param_1];
	ld.param.u32 	%r23, [_Z4copyPcS_ii_param_2];
	ld.param.u32 	%r24, [_Z4copyPcS_ii_param_3];
	cvta.to.global.u64 	%rd1, %rd4;
	mov.u32 	%r1, %tid.x;
	setp.lt.s32 	%p1, %r24, 1;
	@%p1 bra 	$L__BB0_13;
	cvta.to.global.u64 	%rd5, %rd3;
	cvt.u64.u32 	%rd6, %r1;
	add.s64 	%rd2, %rd5, %rd6;
	and.b32  	%r2, %r24, 15;
	setp.lt.u32 	%p2, %r24, 16;
	mov.b32 	%r31, 0;
	@%p2 bra 	$L__BB0_4;
	and.b32  	%r31, %r24, 2147483632;
	ld.global.u8 	%rs18, [%rd2];
	neg.s32 	%r29, %r31;
	shl.b32 	%r5, %r23, 4;
	cvt.s64.s32 	%rd9, %r23;
	mov.u32 	%r28, %r1;
$L__BB0_3:
	.pragma "nounroll";
	cvt.s64.s32 	%rd7, %r28;
	add.s64 	%rd8, %rd1, %rd7;
	st.global.u8 	[%rd8], %rs18;
	ld.global.u8 	%rs5, [%rd2];
	add.s64 	%rd10, %rd8, %rd9;
	st.global.u8 	[%rd10], %rs5;
	add.s64 	%rd11, %rd10, %rd9;
	st.global.u8 	[%rd11], %rs5;
	ld.global.u8 	%rs6, [%rd2];
	add.s64 	%rd12, %rd11, %rd9;
	st.global.u8 	[%rd12], %rs6;
	add.s64 	%rd13, %rd12, %rd9;
	st.global.u8 	[%rd13], %rs6;
	ld.global.u8 	%rs7, [%rd2];
	add.s64 	%rd14, %rd13, %rd9;
	st.global.u8 	[%rd14], %rs7;
	add.s64 	%rd15, %rd14, %rd9;
	st.global.u8 	[%rd15], %rs7;
	ld.global.u8 	%rs8, [%rd2];
	add.s64 	%rd16, %rd15, %rd9;
	st.global.u8 	[%rd16], %rs8;
	add.s64 	%rd17, %rd16, %rd9;
	st.global.u8 	[%rd17], %rs8;
	ld.global.u8 	%rs9, [%rd2];
	add.s64 	%rd18, %rd17, %rd9;
	st.global.u8 	[%rd18], %rs9;
	add.s64 	%rd19, %rd18, %rd9;
	st.global.u8 	[%rd19], %rs9;
	ld.global.u8 	%rs10, [%rd2];
	add.s64 	%rd20, %rd19, %rd9;
	st.global.u8 	[%rd20], %rs10;
	add.s64 	%rd21, %rd20, %rd9;
	st.global.u8 	[%rd21], %rs10;
	ld.global.u8 	%rs11, [%rd2];
	add.s64 	%rd22, %rd21, %rd9;
	st.global.u8 	[%rd22], %rs11;
	add.s64 	%rd23, %rd22, %rd9;
	st.global.u8 	[%rd23], %rs11;
	ld.global.u8 	%rs18, [%rd2];
	add.s64 	%rd24, %rd23, %rd9;
	st.global.u8 	[%rd24], %rs18;
	add.s32 	%r29, %r29, 16;
	add.s32 	%r28, %r28, %r5;
	setp.ne.s32 	%p3, %r29, 0;
	@%p3 bra 	$L__BB0_3;
$L__BB0_4:
	setp.eq.s32 	%p4, %r2, 0;
	@%p4 bra 	$L__BB0_13;
	and.b32  	%r11, %r24, 7;
	setp.lt.u32 	%p5, %r2, 8;
	@%p5 bra 	$L__BB0_7;
	ld.global.u8 	%rs12, [%rd2];
	mad.lo.s32 	%r26, %r31, %r23, %r1;
	cvt.s64.s32 	%rd25, %r26;
	add.s64 	%rd26, %rd1, %rd25;
	st.global.u8 	[%rd26], %rs12;
	cvt.s64.s32 	%rd27, %r23;
	add.s64 	%rd28, %rd26, %rd27;
	st.global.u8 	[%rd28], %rs12;
	ld.global.u8 	%rs13, [%rd2];
	add.s64 	%rd29, %rd28, %rd27;
	st.global.u8 	[%rd29], %rs13;
	add.s64 	%rd30, %rd29, %rd27;
	st.global.u8 	[%rd30], %rs13;
	ld.global.u8 	%rs14, [%rd2];
	add.s64 	%rd31, %rd30, %rd27;
	st.global.u8 	[%rd31], %rs14;
	add.s64 	%rd32, %rd31, %rd27;
	st.global.u8 	[%rd32], %rs14;
	ld.global.u8 	%rs15, [%rd2];
	add.s64 	%rd33, %rd32, %rd27;
	st.global.u8 	[%rd33], %rs15;
	add.s64 	%rd34, %rd33, %rd27;
	st.global.u8 	[%rd34], %rs15;
	add.s32 	%r31, %r31, 8;
$L__BB0_7:
	setp.eq.s32 	%p6, %r11, 0;
	@%p6 bra 	$L__BB0_13;
	and.b32  	%r14, %r24, 3;
	setp.lt.u32 	%p7, %r11, 4;
	@%p7 bra 	$L__BB0_10;
	ld.global.u8 	%rs16, [%rd2];
	mad.lo.s32 	%r27, %r31, %r23, %r1;
	cvt.s64.s32 	%rd35, %r27;
	add.s64 	%rd36, %rd1, %rd35;
	st.global.u8 	[%rd36], %rs16;
	cvt.s64.s32 	%rd37, %r23;
	add.s64 	%rd38, %rd36, %rd37;
	st.global.u8 	[%rd38], %rs16;
	ld.global.u8 	%rs17, [%rd2];
	add.s64 	%rd39, %rd38, %rd37;
	st.global.u8 	[%rd39], %rs17;
	add.s64 	%rd40, %rd39, %rd37;
	st.global.u8 	[%rd40], %rs17;
	add.s32 	%r31, %r31, 4;
$L__BB0_10:
	setp.eq.s32 	%p8, %r14, 0;
	@%p8 bra 	$L__BB0_13;
	ld.global.u8 	%rs4, [%rd2];
	mad.lo.s32 	%r34, %r31, %r23, %r1;
	neg.s32 	%r33, %r14;
$L__BB0_12:
	.pragma "nounroll";
	cvt.s64.s32 	%rd41, %r34;
	add.s64 	%rd42, %rd1, %rd41;
	st.global.u8 	[%rd42], %rs4;
	add.s32 	%r34, %r34, %r23;
	add.s32 	%r33, %r33, 1;
	setp.ne.s32 	%p9, %r33, 0;
	@%p9 bra 	$L__BB0_12;
$L__BB0_13:
	ret;

}


// ===== COMPILED SASS (sm_100) =====

	.target	sm_100

	.elftype	@"ET_EXEC"


//--------------------- .note.nv.tkinfo           --------------------------
	.section	.note.nv.tkinfo,"",@"SHT_NOTE"
	.sectionflags	@"SHF_NOTE_NV_TKINFO"
	.tkinfo
        /*0018*/ 	.word	0x00000002
        /*0030*/ 	.string	""
        /*0030*/ 	.string	"ptxas"
        /*0030*/ 	.string	"Cuda compilation tools, release 13.0, V13.0.88"
        /*0030*/ 	.string	"Build cuda_13.0.r13.0/compiler.36424714_0"
        /*0030*/ 	.string	"-arch sm_100 -m 64 "



//--------------------- .note.nv.cuinfo           --------------------------
	.section	.note.nv.cuinfo,"",@"SHT_NOTE"
	.sectionflags	@"SHF_NOTE_NV_CUINFO"
        /*0018*/ 	.short	0x0002
        /*001a*/ 	.short	0x0064
        /*001c*/ 	.short	0x0082
	.zero		2


//--------------------- .nv.info                  --------------------------
	.section	.nv.info,"",@"SHT_CUDA_INFO"
	.align	4


	//----- nvinfo : EIATTR_REGCOUNT
	.align		4
        /*0000*/ 	.byte	0x04, 0x2f
        /*0002*/ 	.short	(.L_1 - .L_0)
	.align		4
.L_0:
        /*0004*/ 	.word	index@(_Z4copyPcS_ii)
        /*0008*/ 	.word	0x0000001e


	//----- nvinfo : EIATTR_FRAME_SIZE
	.align		4
.L_1:
        /*000c*/ 	.byte	0x04, 0x11
        /*000e*/ 	.short	(.L_3 - .L_2)
	.align		4
.L_2:
        /*0010*/ 	.word	index@(_Z4copyPcS_ii)
        /*0014*/ 	.word	0x00000000


	//----- nvinfo : EIATTR_MIN_STACK_SIZE
	.align		4
.L_3:
        /*0018*/ 	.byte	0x04, 0x12
        /*001a*/ 	.short	(.L_5 - .L_4)
	.align		4
.L_4:
        /*001c*/ 	.word	index@(_Z4copyPcS_ii)
        /*0020*/ 	.word	0x00000000
.L_5:


//--------------------- .nv.compat                --------------------------
	.section	.nv.compat,"",@"SHT_CUDA_COMPAT_INFO"
	.align	4
        /*0000*/ 	.byte	0x02, 0x09, 0x00, 0x00, 0x02, 0x02, 0x01, 0x00, 0x02, 0x05, 0x05, 0x00, 0x03, 0x07, 0x01, 0x01
        /*0010*/ 	.byte	0x02, 0x03, 0x00, 0x00, 0x02, 0x06, 0x01, 0x00, 0x04, 0x0b, 0x08, 0x00, 0x09, 0x00, 0x00, 0x00
        /*0020*/ 	.byte	0x00, 0x00, 0x00, 0x00


//--------------------- .nv.info._Z4copyPcS_ii    --------------------------
	.section	.nv.info._Z4copyPcS_ii,"",@"SHT_CUDA_INFO"
	.sectionflags	@""
	.align	4


	//----- nvinfo : EIATTR_CUDA_API_VERSION
	.align		4
        /*0000*/ 	.byte	0x04, 0x37
        /*0002*/ 	.short	(.L_7 - .L_6)
.L_6:
        /*0004*/ 	.word	0x00000082


	//----- nvinfo : EIATTR_KPARAM_INFO
	.align		4
.L_7:
        /*0008*/ 	.byte	0x04, 0x17
        /*000a*/ 	.short	(.L_9 - .L_8)
.L_8:
        /*000c*/ 	.word	0x00000000
        /*0010*/ 	.short	0x0003
        /*0012*/ 	.short	0x0014
        /*0014*/ 	.byte	0x00, 0xf0, 0x11, 0x00


	//----- nvinfo : EIATTR_KPARAM_INFO
	.align		4
.L_9:
        /*0018*/ 	.byte	0x04, 0x17
        /*001a*/ 	.short	(.L_11 - .L_10)
.L_10:
        /*001c*/ 	.word	0x00000000
        /*0020*/ 	.short	0x0002
        /*0022*/ 	.short	0x0010
        /*0024*/ 	.byte	0x00, 0xf0, 0x11, 0x00


	//----- nvinfo : EIATTR_KPARAM_INFO
	.align		4
.L_11:
        /*0028*/ 	.byte	0x04, 0x17
        /*002a*/ 	.short	(.L_13 - .L_12)
.L_12:
        /*002c*/ 	.word	0x00000000
        /*0030*/ 	.short	0x0001
        /*0032*/ 	.short	0x0008
        /*0034*/ 	.byte	0x00, 0xf5, 0x21, 0x00


	//----- nvinfo : EIATTR_KPARAM_INFO
	.align		4
.L_13:
        /*0038*/ 	.byte	0x04, 0x17
        /*003a*/ 	.short	(.L_15 - .L_14)
.L_14:
        /*003c*/ 	.word	0x00000000
        /*0040*/ 	.short	0x0000
        /*0042*/ 	.short	0x0000
        /*0044*/ 	.byte	0x00, 0xf5, 0x21, 0x00


	//----- nvinfo : EIATTR_SPARSE_MMA_MASK
	.align		4
.L_15:
        /*0048*/ 	.byte	0x03, 0x50
        /*004a*/ 	.short	0x0000


	//----- nvinfo : EIATTR_MAXREG_COUNT
	.align		4
        /*004c*/ 	.byte	0x03, 0x1b
        /*004e*/ 	.short	0x00ff


	//----- nvinfo : EIATTR_MERCURY_ISA_VERSION
	.align		4
        /*0050*/ 	.byte	0x03, 0x5f
        /*0052*/ 	.short	0x0101


	//----- nvinfo : EIATTR_VRC_CTA_INIT_COUNT
	.align		4
        /*0054*/ 	.byte	0x02, 0x4a
	.zero		1
	.zero		1


	//----- nvinfo : EIATTR_EXIT_INSTR_OFFSETS
	.align		4
        /*0058*/ 	.byte	0x04, 0x1c
        /*005a*/ 	.short	(.L_17 - .L_16)


	//   ....[0]....
.L_16:
        /*005c*/ 	.word	0x00000030


	//   ....[1]....
        /*0060*/ 	.word	0x00000510


	//   ....[2]....
        /*0064*/ 	.word	0x00000770


	//   ....[3]....
        /*0068*/ 	.word	0x000008f0


	//   ....[4]....
        /*006c*/ 	.word	0x000009c0


	//----- nvinfo : EIATTR_CBANK_PARAM_SIZE
	.align		4
.L_17:
        /*0070*/ 	.byte	0x03, 0x19
        /*0072*/ 	.short	0x0018


	//----- nvinfo : EIATTR_PARAM_CBANK
	.align		4
        /*0074*/ 	.byte	0x04, 0x0a
        /*0076*/ 	.short	(.L_19 - .L_18)
	.align		4
.L_18:
        /*0078*/ 	.word	index@(.nv.constant0._Z4copyPcS_ii)
        /*007c*/ 	.short	0x0380
        /*007e*/ 	.short	0x0018


	//----- nvinfo : EIATTR_SW_WAR
	.align		4
.L_19:
        /*0080*/ 	.byte	0x04, 0x36
        /*0082*/ 	.short	(.L_21 - .L_20)
.L_20:
        /*0084*/ 	.word	0x00000008
.L_21:


//--------------------- .nv.callgraph             --------------------------
	.section	.nv.callgraph,"",@"SHT_CUDA_CALLGRAPH"
	.align	4
	.sectionentsize	8
	.align		4
        /*0000*/ 	.word	0x00000000
	.align		4
        /*0004*/ 	.word	0xffffffff
	.align		4
        /*0008*/ 	.word	0x00000000
	.align		4
        /*000c*/ 	.word	0xfffffffe
	.align		4
        /*0010*/ 	.word	0x00000000
	.align		4
        /*0014*/ 	.word	0xfffffffd
	.align		4
        /*0018*/ 	.word	0x00000000
	.align		4
        /*001c*/ 	.word	0xfffffffc


//--------------------- .text._Z4copyPcS_ii       --------------------------
	.section	.text._Z4copyPcS_ii,"ax",@progbits
	.align	128
        .global         _Z4copyPcS_ii
        .type           _Z4copyPcS_ii,@function
        .size           _Z4copyPcS_ii,(.L_x_6 - _Z4copyPcS_ii)
        .other          _Z4copyPcS_ii,@"STO_CUDA_ENTRY STV_DEFAULT"
_Z4copyPcS_ii:
.text._Z4copyPcS_ii:
[----:B------:R-:W-:Y:S08]  /*0000*/  LDC R1, c[0x0][0x37c] ;  /* 0x0000df00ff017b82 */ /* 0x000ff00000000800 */
[----:B------:R-:W0:Y:S02]  /*0010*/  LDC R0, c[0x0][0x394] ;  /* 0x0000e500ff007b82 */ /* 0x000e240000000800 */
[----:B0-----:R-:W-:-:S13]  /*0020*/  ISETP.GE.AND P0, PT, R0, 0x1, PT ;  /* 0x000000010000780c */ /* 0x001fda0003f06270 */
[----:B------:R-:W-:Y:S05]  /*0030*/  @!P0 EXIT ;  /* 0x000000000000894d */ /* 0x000fea0003800000 */
[----:B------:R-:W0:Y:S01]  /*0040*/  S2R R4, SR_TID.X ;  /* 0x0000000000047919 */ /* 0x000e220000002100 */
[----:B------:R-:W0:Y:S01]  /*0050*/  LDCU.64 UR4, c[0x0][0x380] ;  /* 0x00007000ff0477ac */ /* 0x000e220008000a00 */
[C---:B------:R-:W-:Y:S01]  /*0060*/  ISETP.GE.U32.AND P1, PT, R0.reuse, 0x10, PT ;  /* 0x000000100000780c */ /* 0x040fe20003f26070 */
[----:B------:R-:W-:Y:S01]  /*0070*/  IMAD.MOV.U32 R5, RZ, RZ, RZ ;  /* 0x000000ffff057224 */ /* 0x000fe200078e00ff */
[----:B------:R-:W-:-:S04]  /*0080*/  LOP3.LUT R20, R0, 0xf, RZ, 0xc0, !PT ;  /* 0x0000000f00147812 */ /* 0x000fc800078ec0ff */
[----:B------:R-:W-:Y:S02]  /*0090*/  ISETP.NE.AND P0, PT, R20, RZ, PT ;  /* 0x000000ff1400720c */ /* 0x000fe40003f05270 */
[----:B0-----:R-:W-:-:S05]  /*00a0*/  IADD3 R2, P2, PT, R4, UR4, RZ ;  /* 0x0000000404027c10 */ /* 0x001fca000ff5e0ff */
[----:B------:R-:W-:Y:S01]  /*00b0*/  IMAD.X R3, RZ, RZ, UR5, P2 ;  /* 0x00000005ff037e24 */ /* 0x000fe200090e06ff */
[----:B------:R-:W0:Y:S01]  /*00c0*/  LDCU.64 UR4, c[0x0][0x358] ;  /* 0x00006b00ff0477ac */ /* 0x000e220008000a00 */
[----:B------:R-:W-:Y:S06]  /*00d0*/  @!P1 BRA `(.L_x_0) ;  /* 0x00000004000c9947 */ /* 0x000fec0003800000 */
[----:B0-----:R0:W5:Y:S01]  /*00e0*/  LDG.E.U8 R21, desc[UR4][R2.64] ;  /* 0x0000000402157981 */ /* 0x001162000c1e1100 */
[----:B------:R-:W1:Y:S01]  /*00f0*/  LDC R6, c[0x0][0x390] ;  /* 0x0000e400ff067b82 */ /* 0x000e620000000800 */
[----:B------:R-:W-:Y:S01]  /*0100*/  LOP3.LUT R5, R0, 0x7ffffff0, RZ, 0xc0, !PT ;  /* 0x7ffffff000057812 */ /* 0x000fe200078ec0ff */
[----:B------:R-:W-:Y:S01]  /*0110*/  IMAD.MOV.U32 R9, RZ, RZ, R4 ;  /* 0x000000ffff097224 */ /* 0x000fe200078e0004 */
[----:B------:R-:W2:Y:S03]  /*0120*/  LDCU.64 UR6, c[0x0][0x388] ;  /* 0x00007100ff0677ac */ /* 0x000ea60008000a00 */
[----:B------:R-:W-:Y:S01]  /*0130*/  IMAD.MOV R8, RZ, RZ, -R5 ;  /* 0x000000ffff087224 */ /* 0x000fe200078e0a05 */
[----:B012---:R-:W-:-:S07]  /*0140*/  SHF.R.S32.HI R7, RZ, 0x1f, R6 ;  /* 0x0000001fff077819 */ /* 0x007fce0000011406 */
.L_x_1:
[----:B--2---:R-:W-:-:S04]  /*0150*/  IADD3 R10, P1, PT, R9, UR6, RZ ;  /* 0x00000006090a7c10 */ /* 0x004fc8000ff3e0ff */
[----:B------:R-:W-:-:S05]  /*0160*/  LEA.HI.X.SX32 R11, R9, UR7, 0x1, P1 ;  /* 0x00000007090b7c11 */ /* 0x000fca00088f0eff */
[----:B-----5:R0:W-:Y:S04]  /*0170*/  STG.E.U8 desc[UR4][R10.64], R21 ;  /* 0x000000150a007986 */ /* 0x0201e8000c101104 */
[----:B------:R-:W2:Y:S01]  /*0180*/  LDG.E.U8 R23, desc[UR4][R2.64] ;  /* 0x0000000402177981 */ /* 0x000ea2000c1e1100 */
[----:B------:R-:W-:-:S05]  /*0190*/  IADD3 R12, P1, PT, R10, R6, RZ ;  /* 0x000000060a0c7210 */ /* 0x000fca0007f3e0ff */
[----:B------:R-:W-:Y:S01]  /*01a0*/  IMAD.X R13, R7, 0x1, R11, P1 ;  /* 0x00000001070d7824 */ /* 0x000fe200008e060b */
[----:B------:R-:W-:-:S05]  /*01b0*/  IADD3 R14, P1, PT, R12, R6, RZ ;  /* 0x000000060c0e7210 */ /* 0x000fca0007f3e0ff */
[C---:B------:R-:W-:Y:S01]  /*01c0*/  IMAD.X R15, R7.reuse, 0x1, R13, P1 ;  /* 0x00000001070f7824 */ /* 0x040fe200008e060d */
[-C--:B------:R-:W-:Y:S01]  /*01d0*/  IADD3 R16, P1, PT, R14, R6.reuse, RZ ;  /* 0x000000060e107210 */ /* 0x080fe20007f3e0ff */
[----:B--2---:R1:W-:Y:S04]  /*01e0*/  STG.E.U8 desc[UR4][R12.64], R23 ;  /* 0x000000170c007986 */ /* 0x0043e8000c101104 */
[----:B------:R2:W-:Y:S04]  /*01f0*/  STG.E.U8 desc[UR4][R14.64], R23 ;  /* 0x000000170e007986 */ /* 0x0005e8000c101104 */
[----:B------:R-:W3:Y:S01]  /*0200*/  LDG.E.U8 R25, desc[UR4][R2.64] ;  /* 0x0000000402197981 */ /* 0x000ee2000c1e1100 */
[----:B------:R-:W-:Y:S01]  /*0210*/  IMAD.X R17, R7, 0x1, R15, P1 ;  /* 0x0000000107117824 */ /* 0x000fe200008e060f */
[----:B0-----:R-:W-:-:S05]  /*0220*/  IADD3 R10, P1, PT, R16, R6, RZ ;  /* 0x00000006100a7210 */ /* 0x001fca0007f3e0ff */
[C---:B------:R-:W-:Y:S01]  /*0230*/  IMAD.X R11, R7.reuse, 0x1, R17, P1 ;  /* 0x00000001070b7824 */ /* 0x040fe200008e0611 */
[-C--:B------:R-:W-:Y:S01]  /*0240*/  IADD3 R18, P1, PT, R10, R6.reuse, RZ ;  /* 0x000000060a127210 */ /* 0x080fe20007f3e0ff */
[----:B---3--:R-:W-:Y:S04]  /*0250*/  STG.E.U8 desc[UR4][R16.64], R25 ;  /* 0x0000001910007986 */ /* 0x008fe8000c101104 */
[----:B------:R0:W-:Y:S04]  /*0260*/  STG.E.U8 desc[UR4][R10.64], R25 ;  /* 0x000000190a007986 */ /* 0x0001e8000c101104 */
[----:B------:R-:W3:Y:S01]  /*0270*/  LDG.E.U8 R21, desc[UR4][R2.64] ;  /* 0x0000000402157981 */ /* 0x000ee2000c1e1100 */
[----:B------:R-:W-:Y:S01]  /*0280*/  IMAD.X R19, R7, 0x1, R11, P1 ;  /* 0x0000000107137824 */ /* 0x000fe200008e060b */
[----:B-1----:R-:W-:-:S05]  /*0290*/  IADD3 R12, P1, PT, R18, R6, RZ ;  /* 0x00000006120c7210 */ /* 0x002fca0007f3e0ff */
[C---:B------:R-:W-:Y:S01]  /*02a0*/  IMAD.X R13, R7.reuse, 0x1, R19, P1 ;  /* 0x00000001070d7824 */ /* 0x040fe200008e0613 */
[-C--:B--2---:R-:W-:Y:S01]  /*02b0*/  IADD3 R14, P1, PT, R12, R6.reuse, RZ ;  /* 0x000000060c0e7210 */ /* 0x084fe20007f3e0ff */
[----:B---3--:R-:W-:Y:S04]  /*02c0*/  STG.E.U8 desc[UR4][R18.64], R21 ;  /* 0x0000001512007986 */ /* 0x008fe8000c101104 */
[----:B------:R1:W-:Y:S04]  /*02d0*/  STG.E.U8 desc[UR4][R12.64], R21 ;  /* 0x000000150c007986 */ /* 0x0003e8000c101104 */
[----:B------:R-:W2:Y:S01]  /*02e0*/  LDG.E.U8 R23, desc[UR4][R2.64] ;  /* 0x0000000402177981 */ /* 0x000ea2000c1e1100 */
[----:B------:R-:W-:Y:S01]  /*02f0*/  IMAD.X R15, R7, 0x1, R13, P1 ;  /* 0x00000001070f7824 */ /* 0x000fe200008e060d */
[----:B0-----:R-:W-:-:S05]  /*0300*/  IADD3 R10, P1, PT, R14, R6, RZ ;  /* 0x000000060e0a7210 */ /* 0x001fca0007f3e0ff */
[C---:B------:R-:W-:Y:S01]  /*0310*/  IMAD.X R11, R7.reuse, 0x1, R15, P1 ;  /* 0x00000001070b7824 */ /* 0x040fe200008e060f */
[-C--:B------:R-:W-:Y:S01]  /*0320*/  IADD3 R16, P1, PT, R10, R6.reuse, RZ ;  /* 0x000000060a107210 */ /* 0x080fe20007f3e0ff */
[----:B--2---:R-:W-:Y:S04]  /*0330*/  STG.E.U8 desc[UR4][R14.64], R23 ;  /* 0x000000170e007986 */ /* 0x004fe8000c101104 */
[----:B------:R0:W-:Y:S04]  /*0340*/  STG.E.U8 desc[UR4][R10.64], R23 ;  /* 0x000000170a007986 */ /* 0x0001e8000c101104 */
[----:B------:R-:W2:Y:S01]  /*0350*/  LDG.E.U8 R25, desc[UR4][R2.64] ;  /* 0x0000000402197981 */ /* 0x000ea2000c1e1100 */
[----:B------:R-:W-:Y:S01]  /*0360*/  IMAD.X R17, R7, 0x1, R11, P1 ;  /* 0x0000000107117824 */ /* 0x000fe200008e060b */
[----:B-1----:R-:W-:-:S05]  /*0370*/  IADD3 R12, P1, PT, R16, R6, RZ ;  /* 0x00000006100c7210 */ /* 0x002fca0007f3e0ff */
[C---:B------:R-:W-:Y:S01]  /*0380*/  IMAD.X R13, R7.reuse, 0x1, R17, P1 ;  /* 0x00000001070d7824 */ /* 0x040fe200008e0611 */
[-C--:B------:R-:W-:Y:S01]  /*0390*/  IADD3 R18, P1, PT, R12, R6.reuse, RZ ;  /* 0x000000060c127210 */ /* 0x080fe20007f3e0ff */
[----:B--2---:R-:W-:Y:S04]  /*03a0*/  STG.E.U8 desc[UR4][R16.64], R25 ;  /* 0x0000001910007986 */ /* 0x004fe8000c101104 */
[----:B------:R1:W-:Y:S04]  /*03b0*/  STG.E.U8 desc[UR4][R12.64], R25 ;  /* 0x000000190c007986 */ /* 0x0003e8000c101104 */
[----:B------:R-:W2:Y:S01]  /*03c0*/  LDG.E.U8 R27, desc[UR4][R2.64] ;  /* 0x00000004021b7981 */ /* 0x000ea2000c1e1100 */
[----:B------:R-:W-:Y:S01]  /*03d0*/  IMAD.X R19, R7, 0x1, R13, P1 ;  /* 0x0000000107137824 */ /* 0x000fe200008e060d */
[----:B0-----:R-:W-:-:S05]  /*03e0*/  IADD3 R10, P1, PT, R18, R6, RZ ;  /* 0x00000006120a7210 */ /* 0x001fca0007f3e0ff */
[C---:B------:R-:W-:Y:S01]  /*03f0*/  IMAD.X R11, R7.reuse, 0x1, R19, P1 ;  /* 0x00000001070b7824 */ /* 0x040fe200008e0613 */
[-C--:B------:R-:W-:Y:S01]  /*0400*/  IADD3 R14, P1, PT, R10, R6.reuse, RZ ;  /* 0x000000060a0e7210 */ /* 0x080fe20007f3e0ff */
[----:B--2---:R2:W-:Y:S04]  /*0410*/  STG.E.U8 desc[UR4][R18.64], R27 ;  /* 0x0000001b12007986 */ /* 0x0045e8000c101104 */
[----:B------:R2:W-:Y:S04]  /*0420*/  STG.E.U8 desc[UR4][R10.64], R27 ;  /* 0x0000001b0a007986 */ /* 0x0005e8000c101104 */
[----:B------:R-:W3:Y:S01]  /*0430*/  LDG.E.U8 R23, desc[UR4][R2.64] ;  /* 0x0000000402177981 */ /* 0x000ee2000c1e1100 */
[----:B------:R-:W-:Y:S01]  /*0440*/  IMAD.X R15, R7, 0x1, R11, P1 ;  /* 0x00000001070f7824 */ /* 0x000fe200008e060b */
[----:B-1----:R-:W-:-:S05]  /*0450*/  IADD3 R12, P1, PT, R14, R6, RZ ;  /* 0x000000060e0c7210 */ /* 0x002fca0007f3e0ff */
[C---:B------:R-:W-:Y:S01]  /*0460*/  IMAD.X R13, R7.reuse, 0x1, R15, P1 ;  /* 0x00000001070d7824 */ /* 0x040fe200008e060f */
[----:B------:R-:W-:Y:S01]  /*0470*/  IADD3 R16, P1, PT, R12, R6, RZ ;  /* 0x000000060c107210 */ /* 0x000fe20007f3e0ff */
[----:B------:R-:W-:Y:S01]  /*0480*/  VIADD R8, R8, 0x10 ;  /* 0x0000001008087836 */ /* 0x000fe20000000000 */
[----:B---3--:R2:W-:Y:S04]  /*0490*/  STG.E.U8 desc[UR4][R14.64], R23 ;  /* 0x000000170e007986 */ /* 0x0085e8000c101104 */
[----:B------:R2:W-:Y:S04]  /*04a0*/  STG.E.U8 desc[UR4][R12.64], R23 ;  /* 0x000000170c007986 */ /* 0x0005e8000c101104 */
[----:B------:R-:W3:Y:S01]  /*04b0*/  LDG.E.U8 R21, desc[UR4][R2.64] ;  /* 0x0000000402157981 */ /* 0x000ee2000c1e1100 */
[----:B------:R-:W-:Y:S01]  /*04c0*/  IMAD.X R17, R7, 0x1, R13, P1 ;  /* 0x0000000107117824 */ /* 0x000fe200008e060d */
[----:B------:R-:W-:Y:S01]  /*04d0*/  ISETP.NE.AND P1, PT, R8, RZ, PT ;  /* 0x000000ff0800720c */ /* 0x000fe20003f25270 */
[----:B------:R-:W-:-:S03]  /*04e0*/  IMAD R9, R6, 0x10, R9 ;  /* 0x0000001006097824 */ /* 0x000fc600078e0209 */
[----:B---3--:R2:W-:Y:S09]  /*04f0*/  STG.E.U8 desc[UR4][R16.64], R21 ;  /* 0x0000001510007986 */ /* 0x0085f2000c101104 */
[----:B------:R-:W-:Y:S05]  /*0500*/  @P1 BRA `(.L_x_1) ;  /* 0xfffffffc00101947 */ /* 0x000fea000383ffff */
.L_x_0:
[----:B0-----:R-:W-:Y:S05]  /*0510*/  @!P0 EXIT ;  /* 0x000000000000894d */ /* 0x001fea0003800000 */
[----:B------:R-:W-:Y:S02]  /*0520*/  ISETP.GE.U32.AND P1, PT, R20, 0x8, PT ;  /* 0x000000081400780c */ /* 0x000fe40003f26070 */
[----:B--2---:R-:W-:-:S04]  /*0530*/  LOP3.LUT R16, R0, 0x7, RZ, 0xc0, !PT ;  /* 0x0000000700107812 */ /* 0x004fc800078ec0ff */
[----:B------:R-:W-:-:S07]  /*0540*/  ISETP.NE.AND P0, PT, R16, RZ, PT ;  /* 0x000000ff1000720c */ /* 0x000fce0003f05270 */
[----:B------:R-:W-:Y:S06]  /*0550*/  @!P1 BRA `(.L_x_2) ;  /* 0x0000000000849947 */ /* 0x000fec0003800000 */
[----:B------:R-:W2:Y:S01]  /*0560*/  LDG.E.U8 R17, desc[UR4][R2.64] ;  /* 0x0000000402117981 */ /* 0x000ea2000c1e1100 */
[----:B------:R-:W0:Y:S01]  /*0570*/  LDCU UR6, c[0x0][0x390] ;  /* 0x00007200ff0677ac */ /* 0x000e220008000800 */
[----:B------:R-:W1:Y:S01]  /*0580*/  LDCU.64 UR8, c[0x0][0x388] ;  /* 0x00007100ff0877ac */ /* 0x000e620008000a00 */
[----:B0-----:R-:W-:Y:S01]  /*0590*/  IMAD R7, R5, UR6, R4 ;  /* 0x0000000605077c24 */ /* 0x001fe2000f8e0204 */
[----:B------:R-:W-:-:S04]  /*05a0*/  USHF.R.S32.HI UR7, URZ, 0x1f, UR6 ;  /* 0x0000001fff077899 */ /* 0x000fc80008011406 */
[----:B-1----:R-:W-:-:S04]  /*05b0*/  IADD3 R6, P1, PT, R7, UR8, RZ ;  /* 0x0000000807067c10 */ /* 0x002fc8000ff3e0ff */
[----:B------:R-:W-:Y:S02]  /*05c0*/  LEA.HI.X.SX32 R7, R7, UR9, 0x1, P1 ;  /* 0x0000000907077c11 */ /* 0x000fe400088f0eff */
[----:B------:R-:W-:-:S04]  /*05d0*/  IADD3 R8, P1, PT, R6, UR6, RZ ;  /* 0x0000000606087c10 */ /* 0x000fc8000ff3e0ff */
[----:B------:R-:W-:Y:S01]  /*05e0*/  IADD3.X R9, PT, PT, R7, UR7, RZ, P1, !PT ;  /* 0x0000000707097c10 */ /* 0x000fe20008ffe4ff */
[----:B--2---:R0:W-:Y:S04]  /*05f0*/  STG.E.U8 desc[UR4][R6.64], R17 ;  /* 0x0000001106007986 */ /* 0x0041e8000c101104 */
[----:B------:R1:W-:Y:S04]  /*0600*/  STG.E.U8 desc[UR4][R8.64], R17 ;  /* 0x0000001108007986 */ /* 0x0003e8000c101104 */
[----:B------:R-:W2:Y:S01]  /*0610*/  LDG.E.U8 R19, desc[UR4][R2.64] ;  /* 0x0000000402137981 */ /* 0x000ea2000c1e1100 */
[----:B------:R-:W-:-:S04]  /*0620*/  IADD3 R10, P1, PT, R8, UR6, RZ ;  /* 0x00000006080a7c10 */ /* 0x000fc8000ff3e0ff */
[----:B------:R-:W-:Y:S02]  /*0630*/  IADD3.X R11, PT, PT, R9, UR7, RZ, P1, !PT ;  /* 0x00000007090b7c10 */ /* 0x000fe40008ffe4ff */
[----:B------:R-:W-:-:S04]  /*0640*/  IADD3 R12, P1, PT, R10, UR6, RZ ;  /* 0x000000060a0c7c10 */ /* 0x000fc8000ff3e0ff */
[----:B------:R-:W-:Y:S01]  /*0650*/  IADD3.X R13, PT, PT, R11, UR7, RZ, P1, !PT ;  /* 0x000000070b0d7c10 */ /* 0x000fe20008ffe4ff */
[----:B--2---:R2:W-:Y:S04]  /*0660*/  STG.E.U8 desc[UR4][R10.64], R19 ;  /* 0x000000130a007986 */ /* 0x0045e8000c101104 */
[----:B------:R3:W-:Y:S04]  /*0670*/  STG.E.U8 desc[UR4][R12.64], R19 ;  /* 0x000000130c007986 */ /* 0x0007e8000c101104 */
[----:B------:R-:W4:Y:S01]  /*0680*/  LDG.E.U8 R21, desc[UR4][R2.64] ;  /* 0x0000000402157981 */ /* 0x000f22000c1e1100 */
[----:B------:R-:W-:-:S04]  /*0690*/  IADD3 R14, P1, PT, R12, UR6, RZ ;  /* 0x000000060c0e7c10 */ /* 0x000fc8000ff3e0ff */
[----:B------:R-:W-:Y:S02]  /*06a0*/  IADD3.X R15, PT, PT, R13, UR7, RZ, P1, !PT ;  /* 0x000000070d0f7c10 */ /* 0x000fe40008ffe4ff */
[----:B0-----:R-:W-:-:S04]  /*06b0*/  IADD3 R6, P1, PT, R14, UR6, RZ ;  /* 0x000000060e067c10 */ /* 0x001fc8000ff3e0ff */
[----:B------:R-:W-:Y:S01]  /*06c0*/  IADD3.X R7, PT, PT, R15, UR7, RZ, P1, !PT ;  /* 0x000000070f077c10 */ /* 0x000fe20008ffe4ff */
[----:B----4-:R3:W-:Y:S04]  /*06d0*/  STG.E.U8 desc[UR4][R14.64], R21 ;  /* 0x000000150e007986 */ /* 0x0107e8000c101104 */
[----:B------:R3:W-:Y:S04]  /*06e0*/  STG.E.U8 desc[UR4][R6.64], R21 ;  /* 0x0000001506007986 */ /* 0x0007e8000c101104 */
[----:B-1----:R-:W4:Y:S01]  /*06f0*/  LDG.E.U8 R17, desc[UR4][R2.64] ;  /* 0x0000000402117981 */ /* 0x002f22000c1e1100 */
[----:B------:R-:W-:Y:S01]  /*0700*/  IADD3 R8, P1, PT, R6, UR6, RZ ;  /* 0x0000000606087c10 */ /* 0x000fe2000ff3e0ff */
[----:B------:R-:W-:-:S03]  /*0710*/  VIADD R5, R5, 0x8 ;  /* 0x0000000805057836 */ /* 0x000fc60000000000 */
[----:B------:R-:W-:Y:S02]  /*0720*/  IADD3.X R9, PT, PT, R7, UR7, RZ, P1, !PT ;  /* 0x0000000707097c10 */ /* 0x000fe40008ffe4ff */
[----:B--2---:R-:W-:-:S04]  /*0730*/  IADD3 R10, P1, PT, R8, UR6, RZ ;  /* 0x00000006080a7c10 */ /* 0x004fc8000ff3e0ff */
[----:B------:R-:W-:Y:S01]  /*0740*/  IADD3.X R11, PT, PT, R9, UR7, RZ, P1, !PT ;  /* 0x00000007090b7c10 */ /* 0x000fe20008ffe4ff */
[----:B----4-:R3:W-:Y:S04]  /*0750*/  STG.E.U8 desc[UR4][R8.64], R17 ;  /* 0x0000001108007986 */ /* 0x0107e8000c101104 */
[----:B------:R3:W-:Y:S04]  /*0760*/  STG.E.U8 desc[UR4][R10.64], R17 ;  /* 0x000000110a007986 */ /* 0x0007e8000c101104 */
.L_x_2:
[----:B------:R-:W-:Y:S05]  /*0770*/  @!P0 EXIT ;  /* 0x000000000000894d */ /* 0x000fea0003800000 */
[----:B------:R-:W-:Y:S02]  /*0780*/  ISETP.GE.U32.AND P1, PT, R16, 0x4, PT ;  /* 0x000000041000780c */ /* 0x000fe40003f26070 */
[----:B------:R-:W-:-:S04]  /*0790*/  LOP3.LUT R0, R0, 0x3, RZ, 0xc0, !PT ;  /* 0x0000000300007812 */ /* 0x000fc800078ec0ff */
[----:B------:R-:W-:-:S07]  /*07a0*/  ISETP.NE.AND P0, PT, R0, RZ, PT ;  /* 0x000000ff0000720c */ /* 0x000fce0003f05270 */
[----:B------:R-:W-:Y:S06]  /*07b0*/  @!P1 BRA `(.L_x_3) ;  /* 0x00000000004c9947 */ /* 0x000fec0003800000 */
[----:B---3--:R-:W2:Y:S01]  /*07c0*/  LDG.E.U8 R15, desc[UR4][R2.64] ;  /* 0x00000004020f7981 */ /* 0x008ea2000c1e1100 */
        /* <DEDUP_REMOVED lines=11> */
[----:B------:R-:W-:Y:S01]  /*0880*/  IADD3 R10, P1, PT, R8, UR6, RZ ;  /* 0x00000006080a7c10 */ /* 0x000fe2000ff3e0ff */
[----:B------:R-:W-:-:S03]  /*0890*/  VIADD R5, R5, 0x4 ;  /* 0x0000000405057836 */ /* 0x000fc60000000000 */
[----:B------:R-:W-:Y:S02]  /*08a0*/  IADD3.X R11, PT, PT, R9, UR7, RZ, P1, !PT ;  /* 0x00000007090b7c10 */ /* 0x000fe40008ffe4ff */
[----:B------:R-:W-:-:S04]  /*08b0*/  IADD3 R12, P1, PT, R10, UR6, RZ ;  /* 0x000000060a0c7c10 */ /* 0x000fc8000ff3e0ff */
[----:B------:R-:W-:Y:S01]  /*08c0*/  IADD3.X R13, PT, PT, R11, UR7, RZ, P1, !PT ;  /* 0x000000070b0d7c10 */ /* 0x000fe20008ffe4ff */
[----:B--2---:R0:W-:Y:S04]  /*08d0*/  STG.E.U8 desc[UR4][R10.64], R17 ;  /* 0x000000110a007986 */ /* 0x0041e8000c101104 */
[----:B------:R0:W-:Y:S04]  /*08e0*/  STG.E.U8 desc[UR4][R12.64], R17 ;  /* 0x000000110c007986 */ /* 0x0001e8000c101104 */
.L_x_3:
[----:B------:R-:W-:Y:S05]  /*08f0*/  @!P0 EXIT ;  /* 0x000000000000894d */ /* 0x000fea0003800000 */
[----:B0--3--:R0:W5:Y:S01]  /*0900*/  LDG.E.U8 R7, desc[UR4][R2.64] ;  /* 0x0000000402077981 */ /* 0x009162000c1e1100 */
[----:B------:R-:W1:Y:S01]  /*0910*/  LDCU UR6, c[0x0][0x390] ;  /* 0x00007200ff0677ac */ /* 0x000e620008000800 */
[----:B------:R-:W-:Y:S01]  /*0920*/  IMAD.MOV R0, RZ, RZ, -R0 ;  /* 0x000000ffff007224 */ /* 0x000fe200078e0a00 */
[----:B------:R-:W2:Y:S01]  /*0930*/  LDCU.64 UR8, c[0x0][0x388] ;  /* 0x00007100ff0877ac */ /* 0x000ea20008000a00 */
[----:B01----:R-:W-:-:S07]  /*0940*/  IMAD R4, R5, UR6, R4 ;  /* 0x0000000605047c24 */ /* 0x003fce000f8e0204 */
.L_x_4:
[----:B0-2---:R-:W-:Y:S01]  /*0950*/  IADD3 R2, P0, PT, R4, UR8, RZ ;  /* 0x0000000804027c10 */ /* 0x005fe2000ff1e0ff */
[----:B------:R-:W-:-:S03]  /*0960*/  VIADD R0, R0, 0x1 ;  /* 0x0000000100007836 */ /* 0x000fc60000000000 */
[C---:B------:R-:W-:Y:S01]  /*0970*/  LEA.HI.X.SX32 R3, R4.reuse, UR9, 0x1, P0 ;  /* 0x0000000904037c11 */ /* 0x040fe200080f0eff */
[----:B------:R-:W-:Y:S01]  /*0980*/  VIADD R4, R4, UR6 ;  /* 0x0000000604047c36 */ /* 0x000fe20008000000 */
[----:B------:R-:W-:-:S03]  /*0990*/  ISETP.NE.AND P0, PT, R0, RZ, PT ;  /* 0x000000ff0000720c */ /* 0x000fc60003f05270 */
[----:B-----5:R0:W-:Y:S10]  /*09a0*/  STG.E.U8 desc[UR4][R2.64], R7 ;  /* 0x0000000702007986 */ /* 0x0201f4000c101104 */
[----:B------:R-:W-:Y:S05]  /*09b0*/  @P0 BRA `(.L_x_4) ;  /* 0xfffffffc00e40947 */ /* 0x000fea000383ffff */
[----:B------:R-:W-:Y:S05]  /*09c0*/  EXIT ;  /* 0x000000000000794d */ /* 0x000fea0003800000 */
.L_x_5:
[----:B------:R-:W-:-:S00]  /*09d0*/  BRA `(.L_x_5) ;  /* 0xfffffffc00fc7947 */ /* 0x000fc0000383ffff */
[----:B------:R-:W-:-:S00]  /*09e0*/  NOP ;  /* 0x0000000000007918 */ /* 0x000fc00000000000 */
        /* <DEDUP_REMOVED lines=9> */
.L_x_6:


//--------------------- .nv.shared.reserved.0     --------------------------
	.section	.nv.shared.reserved.0,"aw",@nobits
	.weak		__nv_reservedSMEM_offset_0_alias
	.size		__nv_reservedSMEM_offset_0_alias, 0, 64
	.other		__nv_reservedSMEM_offset_0_alias,@"STO_CUDA_RESERVED_SHARED STV_DEFAULT"
__nv_reservedSMEM_offset_0_alias:
	.zero		0
	.zero		64


//--------------------- .nv.constant0._Z4copyPcS_ii --------------------------
	.section	.nv.constant0._Z4copyPcS_ii,"a",@progbits
	.sectionflags	@""
	.align	4
.nv.constant0._Z4copyPcS_ii:
	.zero		920


//--------------------- SYMBOLS --------------------------

	.type		.nv.reservedSmem.offset0,@object
	.size		.nv.reservedSmem.offset0,0x4
